//
// Generated by NVIDIA NVVM Compiler
//
// Compiler Build ID: CL-36424714
// Cuda compilation tools, release 13.0, V13.0.88
// Based on NVVM 20.0.0
//

.version 9.0
.target sm_100
.address_size 64

	// .globl	_Z10my2DKernelPfii

.visible .entry _Z10my2DKernelPfii(
	.param .u64 .ptr .align 1 _Z10my2DKernelPfii_param_0,
	.param .u32 _Z10my2DKernelPfii_param_1,
	.param .u32 _Z10my2DKernelPfii_param_2
)
{
	.reg .pred 	%p<4>;
	.reg .b32 	%r<14>;
	.reg .b32 	%f<3>;
	.reg .b64 	%rd<5>;

	ld.param.u64 	%rd1, [_Z10my2DKernelPfii_param_0];
	ld.param.u32 	%r3, [_Z10my2DKernelPfii_param_1];
	ld.param.u32 	%r4, [_Z10my2DKernelPfii_param_2];
	mov.u32 	%r6, %ctaid.x;
	mov.u32 	%r7, %ntid.x;
	mov.u32 	%r8, %tid.x;
	mad.lo.s32 	%r1, %r6, %r7, %r8;
	mov.u32 	%r9, %ctaid.y;
	mov.u32 	%r10, %ntid.y;
	mov.u32 	%r11, %tid.y;
	mad.lo.s32 	%r12, %r9, %r10, %r11;
	setp.ge.s32 	%p1, %r1, %r3;
	setp.ge.s32 	%p2, %r12, %r4;
	or.pred  	%p3, %p1, %p2;
	@%p3 bra 	$L__BB0_2;
	cvta.to.global.u64 	%rd2, %rd1;
	mad.lo.s32 	%r13, %r3, %r12, %r1;
	mul.wide.s32 	%rd3, %r13, 4;
	add.s64 	%rd4, %rd2, %rd3;
	ld.global.f32 	%f1, [%rd4];
	add.f32 	%f2, %f1, %f1;
	st.global.f32 	[%rd4], %f2;
$L__BB0_2:
	ret;

}
	// .globl	_Z29stream_ordered_memory_examplev
.visible .entry _Z29stream_ordered_memory_examplev()
{


	ret;

}
	// .globl	_Z11tma_examplev
.visible .entry _Z11tma_examplev()
{


	ret;

}


// ===== COMPILED SASS (sm_100) =====

	.target	sm_100

	.elftype	@"ET_EXEC"


//--------------------- .note.nv.tkinfo           --------------------------
	.section	.note.nv.tkinfo,"",@"SHT_NOTE"
	.sectionflags	@"SHF_NOTE_NV_TKINFO"
	.tkinfo
        /*0018*/ 	.word	0x00000002
        /*0030*/ 	.string	""
        /*0030*/ 	.string	"ptxas"
        /*0030*/ 	.string	"Cuda compilation tools, release 13.0, V13.0.88"
        /*0030*/ 	.string	"Build cuda_13.0.r13.0/compiler.36424714_0"
        /*0030*/ 	.string	"-arch sm_100 -m 64 "



//--------------------- .note.nv.cuinfo           --------------------------
	.section	.note.nv.cuinfo,"",@"SHT_NOTE"
	.sectionflags	@"SHF_NOTE_NV_CUINFO"
        /*0018*/ 	.short	0x0002
        /*001a*/ 	.short	0x0064
        /*001c*/ 	.short	0x0082
	.zero		2


//--------------------- .nv.info                  --------------------------
	.section	.nv.info,"",@"SHT_CUDA_INFO"
	.align	4


	//----- nvinfo : EIATTR_REGCOUNT
	.align		4
        /*0000*/ 	.byte	0x04, 0x2f
        /*0002*/ 	.short	(.L_1 - .L_0)
	.align		4
.L_0:
        /*0004*/ 	.word	index@(_Z10my2DKernelPfii)
        /*0008*/ 	.word	0x00000008


	//----- nvinfo : EIATTR_FRAME_SIZE
	.align		4
.L_1:
        /*000c*/ 	.byte	0x04, 0x11
        /*000e*/ 	.short	(.L_3 - .L_2)
	.align		4
.L_2:
        /*0010*/ 	.word	index@(_Z10my2DKernelPfii)
        /*0014*/ 	.word	0x00000000


	//----- nvinfo : EIATTR_REGCOUNT
	.align		4
.L_3:
        /*0018*/ 	.byte	0x04, 0x2f
        /*001a*/ 	.short	(.L_5 - .L_4)
	.align		4
.L_4:
        /*001c*/ 	.word	index@(_Z29stream_ordered_memory_examplev)
        /*0020*/ 	.word	0x00000004


	//----- nvinfo : EIATTR_FRAME_SIZE
	.align		4
.L_5:
        /*0024*/ 	.byte	0x04, 0x11
        /*0026*/ 	.short	(.L_7 - .L_6)
	.align		4
.L_6:
        /*0028*/ 	.word	index@(_Z29stream_ordered_memory_examplev)
        /*002c*/ 	.word	0x00000000


	//----- nvinfo : EIATTR_REGCOUNT
	.align		4
.L_7:
        /*0030*/ 	.byte	0x04, 0x2f
        /*0032*/ 	.short	(.L_9 - .L_8)
	.align		4
.L_8:
        /*0034*/ 	.word	index@(_Z11tma_examplev)
        /*0038*/ 	.word	0x00000004


	//----- nvinfo : EIATTR_FRAME_SIZE
	.align		4
.L_9:
        /*003c*/ 	.byte	0x04, 0x11
        /*003e*/ 	.short	(.L_11 - .L_10)
	.align		4
.L_10:
        /*0040*/ 	.word	index@(_Z11tma_examplev)
        /*0044*/ 	.word	0x00000000


	//----- nvinfo : EIATTR_MIN_STACK_SIZE
	.align		4
.L_11:
        /*0048*/ 	.byte	0x04, 0x12
        /*004a*/ 	.short	(.L_13 - .L_12)
	.align		4
.L_12:
        /*004c*/ 	.word	index@(_Z11tma_examplev)
        /*0050*/ 	.word	0x00000000


	//----- nvinfo : EIATTR_MIN_STACK_SIZE
	.align		4
.L_13:
        /*0054*/ 	.byte	0x04, 0x12
        /*0056*/ 	.short	(.L_15 - .L_14)
	.align		4
.L_14:
        /*0058*/ 	.word	index@(_Z29stream_ordered_memory_examplev)
        /*005c*/ 	.word	0x00000000


	//----- nvinfo : EIATTR_MIN_STACK_SIZE
	.align		4
.L_15:
        /*0060*/ 	.byte	0x04, 0x12
        /*0062*/ 	.short	(.L_17 - .L_16)
	.align		4
.L_16:
        /*0064*/ 	.word	index@(_Z10my2DKernelPfii)
        /*0068*/ 	.word	0x00000000
.L_17:


//--------------------- .nv.compat                --------------------------
	.section	.nv.compat,"",@"SHT_CUDA_COMPAT_INFO"
	.align	4
        /*0000*/ 	.byte	0x02, 0x09, 0x00, 0x00, 0x02, 0x02, 0x01, 0x00, 0x02, 0x05, 0x05, 0x00, 0x03, 0x07, 0x01, 0x01
        /*0010*/ 	.byte	0x02, 0x03, 0x00, 0x00, 0x02, 0x06, 0x01, 0x00, 0x04, 0x0b, 0x08, 0x00, 0x09, 0x00, 0x00, 0x00
        /*0020*/ 	.byte	0x00, 0x00, 0x00, 0x00


//--------------------- .nv.info._Z11tma_examplev --------------------------
	.section	.nv.info._Z11tma_examplev,"",@"SHT_CUDA_INFO"
	.sectionflags	@""
	.align	4


	//----- nvinfo : EIATTR_CUDA_API_VERSION
	.align		4
        /*0000*/ 	.byte	0x04, 0x37
        /*0002*/ 	.short	(.L_19 - .L_18)
.L_18:
        /*0004*/ 	.word	0x00000082


	//----- nvinfo : EIATTR_SPARSE_MMA_MASK
	.align		4
.L_19:
        /*0008*/ 	.byte	0x03, 0x50
        /*000a*/ 	.short	0x0000


	//----- nvinfo : EIATTR_MAXREG_COUNT
	.align		4
        /*000c*/ 	.byte	0x03, 0x1b
        /*000e*/ 	.short	0x00ff


	//----- nvinfo : EIATTR_MERCURY_ISA_VERSION
	.align		4
        /*0010*/ 	.byte	0x03, 0x5f
        /*0012*/ 	.short	0x0101


	//----- nvinfo : EIATTR_VRC_CTA_INIT_COUNT
	.align		4
        /*0014*/ 	.byte	0x02, 0x4a
	.zero		1
	.zero		1


	//----- nvinfo : EIATTR_EXIT_INSTR_OFFSETS
	.align		4
        /*0018*/ 	.byte	0x04, 0x1c
        /*001a*/ 	.short	(.L_21 - .L_20)


	//   ....[0]....
.L_20:
        /*001c*/ 	.word	0x00000010


	//----- nvinfo : EIATTR_SW_WAR
	.align		4
.L_21:
        /*0020*/ 	.byte	0x04, 0x36
        /*0022*/ 	.short	(.L_23 - .L_22)
.L_22:
        /*0024*/ 	.word	0x00000008
.L_23:


//--------------------- .nv.info._Z29stream_ordered_memory_examplev --------------------------
	.section	.nv.info._Z29stream_ordered_memory_examplev,"",@"SHT_CUDA_INFO"
	.sectionflags	@""
	.align	4


	//----- nvinfo : EIATTR_CUDA_API_VERSION
	.align		4
        /*0000*/ 	.byte	0x04, 0x37
        /*0002*/ 	.short	(.L_25 - .L_24)
.L_24:
        /*0004*/ 	.word	0x00000082


	//----- nvinfo : EIATTR_SPARSE_MMA_MASK
	.align		4
.L_25:
        /*0008*/ 	.byte	0x03, 0x50
        /*000a*/ 	.short	0x0000


	//----- nvinfo : EIATTR_MAXREG_COUNT
	.align		4
        /*000c*/ 	.byte	0x03, 0x1b
        /*000e*/ 	.short	0x00ff


	//----- nvinfo : EIATTR_MERCURY_ISA_VERSION
	.align		4
        /*0010*/ 	.byte	0x03, 0x5f
        /*0012*/ 	.short	0x0101


	//----- nvinfo : EIATTR_VRC_CTA_INIT_COUNT
	.align		4
        /*0014*/ 	.byte	0x02, 0x4a
	.zero		1
	.zero		1


	//----- nvinfo : EIATTR_EXIT_INSTR_OFFSETS
	.align		4
        /*0018*/ 	.byte	0x04, 0x1c
        /*001a*/ 	.short	(.L_27 - .L_26)


	//   ....[0]....
.L_26:
        /*001c*/ 	.word	0x00000010


	//----- nvinfo : EIATTR_SW_WAR
	.align		4
.L_27:
        /*0020*/ 	.byte	0x04, 0x36
        /*0022*/ 	.short	(.L_29 - .L_28)
.L_28:
        /*0024*/ 	.word	0x00000008
.L_29:


//--------------------- .nv.info._Z10my2DKernelPfii --------------------------
	.section	.nv.info._Z10my2DKernelPfii,"",@"SHT_CUDA_INFO"
	.sectionflags	@""
	.align	4


	//----- nvinfo : EIATTR_CUDA_API_VERSION
	.align		4
        /*0000*/ 	.byte	0x04, 0x37
        /*0002*/ 	.short	(.L_31 - .L_30)
.L_30:
        /*0004*/ 	.word	0x00000082


	//----- nvinfo : EIATTR_KPARAM_INFO
	.align		4
.L_31:
        /*0008*/ 	.byte	0x04, 0x17
        /*000a*/ 	.short	(.L_33 - .L_32)
.L_32:
        /*000c*/ 	.word	0x00000000
        /*0010*/ 	.short	0x0002
        /*0012*/ 	.short	0x000c
        /*0014*/ 	.byte	0x00, 0xf0, 0x11, 0x00


	//----- nvinfo : EIATTR_KPARAM_INFO
	.align		4
.L_33:
        /*0018*/ 	.byte	0x04, 0x17
        /*001a*/ 	.short	(.L_35 - .L_34)
.L_34:
        /*001c*/ 	.word	0x00000000
        /*0020*/ 	.short	0x0001
        /*0022*/ 	.short	0x0008
        /*0024*/ 	.byte	0x00, 0xf0, 0x11, 0x00


	//----- nvinfo : EIATTR_KPARAM_INFO
	.align		4
.L_35:
        /*0028*/ 	.byte	0x04, 0x17
        /*002a*/ 	.short	(.L_37 - .L_36)
.L_36:
        /*002c*/ 	.word	0x00000000
        /*0030*/ 	.short	0x0000
        /*0032*/ 	.short	0x0000
        /*0034*/ 	.byte	0x00, 0xf5, 0x21, 0x00


	//----- nvinfo : EIATTR_SPARSE_MMA_MASK
	.align		4
.L_37:
        /*0038*/ 	.byte	0x03, 0x50
        /*003a*/ 	.short	0x0000


	//----- nvinfo : EIATTR_MAXREG_COUNT
	.align		4
        /*003c*/ 	.byte	0x03, 0x1b
        /*003e*/ 	.short	0x00ff


	//----- nvinfo : EIATTR_MERCURY_ISA_VERSION
	.align		4
        /*0040*/ 	.byte	0x03, 0x5f
        /*0042*/ 	.short	0x0101


	//----- nvinfo : EIATTR_VRC_CTA_INIT_COUNT
	.align		4
        /*0044*/ 	.byte	0x02, 0x4a
	.zero		1
	.zero		1


	//----- nvinfo : EIATTR_EXIT_INSTR_OFFSETS
	.align		4
        /*0048*/ 	.byte	0x04, 0x1c
        /*004a*/ 	.short	(.L_39 - .L_38)


	//   ....[0]....
.L_38:
        /*004c*/ 	.word	0x000000c0


	//   ....[1]....
        /*0050*/ 	.word	0x00000140


	//----- nvinfo : EIATTR_CBANK_PARAM_SIZE
	.align		4
.L_39:
        /*0054*/ 	.byte	0x03, 0x19
        /*0056*/ 	.short	0x0010


	//----- nvinfo : EIATTR_PARAM_CBANK
	.align		4
        /*0058*/ 	.byte	0x04, 0x0a
        /*005a*/ 	.short	(.L_41 - .L_40)
	.align		4
.L_40:
        /*005c*/ 	.word	index@(.nv.constant0._Z10my2DKernelPfii)
        /*0060*/ 	.short	0x0380
        /*0062*/ 	.short	0x0010


	//----- nvinfo : EIATTR_SW_WAR
	.align		4
.L_41:
        /*0064*/ 	.byte	0x04, 0x36
        /*0066*/ 	.short	(.L_43 - .L_42)
.L_42:
        /*0068*/ 	.word	0x00000008
.L_43:


//--------------------- .nv.callgraph             --------------------------
	.section	.nv.callgraph,"",@"SHT_CUDA_CALLGRAPH"
	.align	4
	.sectionentsize	8
	.align		4
        /*0000*/ 	.word	0x00000000
	.align		4
        /*0004*/ 	.word	0xffffffff
	.align		4
        /*0008*/ 	.word	0x00000000
	.align		4
        /*000c*/ 	.word	0xfffffffe
	.align		4
        /*0010*/ 	.word	0x00000000
	.align		4
        /*0014*/ 	.word	0xfffffffd
	.align		4
        /*0018*/ 	.word	0x00000000
	.align		4
        /*001c*/ 	.word	0xfffffffc


//--------------------- .text._Z11tma_examplev    --------------------------
	.section	.text._Z11tma_examplev,"ax",@progbits
	.align	128
        .global         _Z11tma_examplev
        .type           _Z11tma_examplev,@function
        .size           _Z11tma_examplev,(.L_x_3 - _Z11tma_examplev)
        .other          _Z11tma_examplev,@"STO_CUDA_ENTRY STV_DEFAULT"
_Z11tma_examplev:
.text._Z11tma_examplev:
[----:B------:R-:W-:Y:S01]  /*0000*/  LDC R1, c[0x0][0x37c] ;  /* 0x0000df00ff017b82 */ /* 0x000fe20000000800 */
[----:B------:R-:W-:Y:S05]  /*0010*/  EXIT ;  /* 0x000000000000794d */ /* 0x000fea0003800000 */
.L_x_0:
[----:B------:R-:W-:-:S00]  /*0020*/  BRA `(.L_x_0) ;  /* 0xfffffffc00fc7947 */ /* 0x000fc0000383ffff */
[----:B------:R-:W-:-:S00]  /*0030*/  NOP ;  /* 0x0000000000007918 */ /* 0x000fc00000000000 */
        /* <DEDUP_REMOVED lines=12> */
.L_x_3:


//--------------------- .text._Z29stream_ordered_memory_examplev --------------------------
	.section	.text._Z29stream_ordered_memory_examplev,"ax",@progbits
	.align	128
        .global         _Z29stream_ordered_memory_examplev
        .type           _Z29stream_ordered_memory_examplev,@function
        .size           _Z29stream_ordered_memory_examplev,(.L_x_4 - _Z29stream_ordered_memory_examplev)
        .other          _Z29stream_ordered_memory_examplev,@"STO_CUDA_ENTRY STV_DEFAULT"
_Z29stream_ordered_memory_examplev:
.text._Z29stream_ordered_memory_examplev:
[----:B------:R-:W-:Y:S01]  /*0000*/  LDC R1, c[0x0][0x37c] ;  /* 0x0000df00ff017b82 */ /* 0x000fe20000000800 */
[----:B------:R-:W-:Y:S05]  /*0010*/  EXIT ;  /* 0x000000000000794d */ /* 0x000fea0003800000 */
.L_x_1:
        /* <DEDUP_REMOVED lines=14> */
.L_x_4:


//--------------------- .text._Z10my2DKernelPfii  --------------------------
	.section	.text._Z10my2DKernelPfii,"ax",@progbits
	.align	128
        .global         _Z10my2DKernelPfii
        .type           _Z10my2DKernelPfii,@function
        .size           _Z10my2DKernelPfii,(.L_x_5 - _Z10my2DKernelPfii)
        .other          _Z10my2DKernelPfii,@"STO_CUDA_ENTRY STV_DEFAULT"
_Z10my2DKernelPfii:
.text._Z10my2DKernelPfii:
[----:B------:R-:W-:Y:S01]  /*0000*/  LDC R1, c[0x0][0x37c] ;  /* 0x0000df00ff017b82 */ /* 0x000fe20000000800 */
[----:B------:R-:W0:Y:S07]  /*0010*/  S2R R2, SR_TID.Y ;  /* 0x0000000000027919 */ /* 0x000e2e0000002200 */
[----:B------:R-:W1:Y:S01]  /*0020*/  LDC R0, c[0x0][0x360] ;  /* 0x0000d800ff007b82 */ /* 0x000e620000000800 */
[----:B------:R-:W2:Y:S01]  /*0030*/  LDCU.64 UR6, c[0x0][0x388] ;  /* 0x00007100ff0677ac */ /* 0x000ea20008000a00 */
[----:B------:R-:W1:Y:S06]  /*0040*/  S2R R3, SR_TID.X ;  /* 0x0000000000037919 */ /* 0x000e6c0000002100 */
[----:B------:R-:W0:Y:S08]  /*0050*/  S2UR UR5, SR_CTAID.Y ;  /* 0x00000000000579c3 */ /* 0x000e300000002600 */
[----:B------:R-:W0:Y:S08]  /*0060*/  LDC R5, c[0x0][0x364] ;  /* 0x0000d900ff057b82 */ /* 0x000e300000000800 */
[----:B------:R-:W1:Y:S01]  /*0070*/  S2UR UR4, SR_CTAID.X ;  /* 0x00000000000479c3 */ /* 0x000e620000002500 */
[----:B0-----:R-:W-:-:S05]  /*0080*/  IMAD R5, R5, UR5, R2 ;  /* 0x0000000505057c24 */ /* 0x001fca000f8e0202 */
[----:B--2---:R-:W-:Y:S01]  /*0090*/  ISETP.GE.AND P0, PT, R5, UR7, PT ;  /* 0x0000000705007c0c */ /* 0x004fe2000bf06270 */
[----:B-1----:R-:W-:-:S05]  /*00a0*/  IMAD R0, R0, UR4, R3 ;  /* 0x0000000400007c24 */ /* 0x002fca000f8e0203 */
[----:B------:R-:W-:-:S13]  /*00b0*/  ISETP.GE.OR P0, PT, R0, UR6, P0 ;  /* 0x0000000600007c0c */ /* 0x000fda0008706670 */
[----:B------:R-:W-:Y:S05]  /*00c0*/  @P0 EXIT ;  /* 0x000000000000094d */ /* 0x000fea0003800000 */
[----:B------:R-:W0:Y:S01]  /*00d0*/  LDC.64 R2, c[0x0][0x380] ;  /* 0x0000e000ff027b82 */ /* 0x000e220000000a00 */
[----:B------:R-:W1:Y:S01]  /*00e0*/  LDCU.64 UR4, c[0x0][0x358] ;  /* 0x00006b00ff0477ac */ /* 0x000e620008000a00 */
[----:B------:R-:W-:-:S04]  /*00f0*/  IMAD R5, R5, UR6, R0 ;  /* 0x0000000605057c24 */ /* 0x000fc8000f8e0200 */
[----:B0-----:R-:W-:-:S05]  /*0100*/  IMAD.WIDE R2, R5, 0x4, R2 ;  /* 0x0000000405027825 */ /* 0x001fca00078e0202 */
[----:B-1----:R-:W2:Y:S02]  /*0110*/  LDG.E R0, desc[UR4][R2.64] ;  /* 0x0000000402007981 */ /* 0x002ea4000c1e1900 */
[----:B--2---:R-:W-:-:S05]  /*0120*/  FADD R5, R0, R0 ;  /* 0x0000000000057221 */ /* 0x004fca0000000000 */
[----:B------:R-:W-:Y:S01]  /*0130*/  STG.E desc[UR4][R2.64], R5 ;  /* 0x0000000502007986 */ /* 0x000fe2000c101904 */
[----:B------:R-:W-:Y:S05]  /*0140*/  EXIT ;  /* 0x000000000000794d */ /* 0x000fea0003800000 */
.L_x_2:
        /* <DEDUP_REMOVED lines=11> */
.L_x_5:


//--------------------- .nv.shared.reserved.0     --------------------------
	.section	.nv.shared.reserved.0,"aw",@nobits
	.weak		__nv_reservedSMEM_offset_0_alias
	.size		__nv_reservedSMEM_offset_0_alias, 0, 64
	.other		__nv_reservedSMEM_offset_0_alias,@"STO_CUDA_RESERVED_SHARED STV_DEFAULT"
__nv_reservedSMEM_offset_0_alias:
	.zero		0
	.zero		64


//--------------------- .nv.constant0._Z11tma_examplev --------------------------
	.section	.nv.constant0._Z11tma_examplev,"a",@progbits
	.sectionflags	@""
	.align	4
.nv.constant0._Z11tma_examplev:
	.zero		896


//--------------------- .nv.constant0._Z29stream_ordered_memory_examplev --------------------------
	.section	.nv.constant0._Z29stream_ordered_memory_examplev,"a",@progbits
	.sectionflags	@""
	.align	4
.nv.constant0._Z29stream_ordered_memory_examplev:
	.zero		896


//--------------------- .nv.constant0._Z10my2DKernelPfii --------------------------
	.section	.nv.constant0._Z10my2DKernelPfii,"a",@progbits
	.sectionflags	@""
	.align	4
.nv.constant0._Z10my2DKernelPfii:
	.zero		912


//--------------------- SYMBOLS --------------------------

	.type		.nv.reservedSmem.offset0,@object
	.size		.nv.reservedSmem.offset0,0x4
